.version 2.0 
.target sm_20
.global .s64  gresult;
.global .s64  srcb, srcc, srcd;

.entry main {
   .reg .s64 a, b, c, d;

   ld.global.s64  b, [srcb];
   ld.global.s64  c, [srcc];
   ld.global.s64  d, [srcd];
   neg.s64 c, c;
   neg.s64 d, d;
   mad.lo.s64   a, b, c, d;
   st.global.s64 [gresult], a;
   
   exit;
}


// ===== COMPILED SASS (sm_100) =====

	.target	sm_100

	.elftype	@"ET_EXEC"


//--------------------- .note.nv.tkinfo           --------------------------
	.section	.note.nv.tkinfo,"",@"SHT_NOTE"
	.sectionflags	@"SHF_NOTE_NV_TKINFO"
	.tkinfo
        /*0018*/ 	.word	0x00000002
        /*0030*/ 	.string	""
        /*0030*/ 	.string	"ptxas"
        /*0030*/ 	.string	"Cuda compilation tools, release 13.0, V13.0.88"
        /*0030*/ 	.string	"Build cuda_13.0.r13.0/compiler.36424714_0"
        /*0030*/ 	.string	"-arch sm_100 "



//--------------------- .note.nv.cuinfo           --------------------------
	.section	.note.nv.cuinfo,"",@"SHT_NOTE"
	.sectionflags	@"SHF_NOTE_NV_CUINFO"
        /*0018*/ 	.short	0x0002
        /*001a*/ 	.short	0x0014
        /*001c*/ 	.short	0x0082
	.zero		2


//--------------------- .nv.info                  --------------------------
	.section	.nv.info,"",@"SHT_CUDA_INFO"
	.align	4


	//----- nvinfo : EIATTR_REGCOUNT
	.align		4
        /*0000*/ 	.byte	0x04, 0x2f
        /*0002*/ 	.short	(.L_5 - .L_4)
	.align		4
.L_4:
        /*0004*/ 	.word	index@(main)
        /*0008*/ 	.word	0x00000012


	//----- nvinfo : EIATTR_FRAME_SIZE
	.align		4
.L_5:
        /*000c*/ 	.byte	0x04, 0x11
        /*000e*/ 	.short	(.L_7 - .L_6)
	.align		4
.L_6:
        /*0010*/ 	.word	index@(main)
        /*0014*/ 	.word	0x00000000


	//----- nvinfo : EIATTR_MIN_STACK_SIZE
	.align		4
.L_7:
        /*0018*/ 	.byte	0x04, 0x12
        /*001a*/ 	.short	(.L_9 - .L_8)
	.align		4
.L_8:
        /*001c*/ 	.word	index@(main)
        /*0020*/ 	.word	0x00000000
.L_9:


//--------------------- .nv.compat                --------------------------
	.section	.nv.compat,"",@"SHT_CUDA_COMPAT_INFO"
	.align	4
        /*0000*/ 	.byte	0x02, 0x09, 0x00, 0x00, 0x02, 0x02, 0x01, 0x00, 0x02, 0x05, 0x05, 0x00, 0x03, 0x07, 0x01, 0x01
        /*0010*/ 	.byte	0x02, 0x03, 0x00, 0x00, 0x02, 0x06, 0x01, 0x00, 0x04, 0x0b, 0x08, 0x00, 0x09, 0x00, 0x00, 0x00
        /*0020*/ 	.byte	0x00, 0x00, 0x00, 0x00


//--------------------- .nv.info.main             --------------------------
	.section	.nv.info.main,"",@"SHT_CUDA_INFO"
	.sectionflags	@""
	.align	4


	//----- nvinfo : EIATTR_CUDA_API_VERSION
	.align		4
        /*0000*/ 	.byte	0x04, 0x37
        /*0002*/ 	.short	(.L_11 - .L_10)
.L_10:
        /*0004*/ 	.word	0x00000082


	//----- nvinfo : EIATTR_SPARSE_MMA_MASK
	.align		4
.L_11:
        /*0008*/ 	.byte	0x03, 0x50
        /*000a*/ 	.short	0x0000


	//----- nvinfo : EIATTR_MAXREG_COUNT
	.align		4
        /*000c*/ 	.byte	0x03, 0x1b
        /*000e*/ 	.short	0x00ff


	//----- nvinfo : EIATTR_MERCURY_ISA_VERSION
	.align		4
        /*0010*/ 	.byte	0x03, 0x5f
        /*0012*/ 	.short	0x0101


	//----- nvinfo : EIATTR_VRC_CTA_INIT_COUNT
	.align		4
        /*0014*/ 	.byte	0x02, 0x4a
	.zero		1
	.zero		1


	//----- nvinfo : EIATTR_EXIT_INSTR_OFFSETS
	.align		4
        /*0018*/ 	.byte	0x04, 0x1c
        /*001a*/ 	.short	(.L_13 - .L_12)


	//   ....[0]....
.L_12:
        /*001c*/ 	.word	0x00000120


	//----- nvinfo : EIATTR_SW_WAR
	.align		4
.L_13:
        /*0020*/ 	.byte	0x04, 0x36
        /*0022*/ 	.short	(.L_15 - .L_14)
.L_14:
        /*0024*/ 	.word	0x00000008
.L_15:


//--------------------- .nv.callgraph             --------------------------
	.section	.nv.callgraph,"",@"SHT_CUDA_CALLGRAPH"
	.align	4
	.sectionentsize	8
	.align		4
        /*0000*/ 	.word	0x00000000
	.align		4
        /*0004*/ 	.word	0xffffffff
	.align		4
        /*0008*/ 	.word	0x00000000
	.align		4
        /*000c*/ 	.word	0xfffffffe
	.align		4
        /*0010*/ 	.word	0x00000000
	.align		4
        /*0014*/ 	.word	0xfffffffd
	.align		4
        /*0018*/ 	.word	0x00000000
	.align		4
        /*001c*/ 	.word	0xfffffffc


//--------------------- .nv.constant4             --------------------------
	.section	.nv.constant4,"a",@progbits
	.align	8
	.align		8
.nv.constant4:
        /*0000*/ 	.dword	gresult
	.align		8
        /*0008*/ 	.dword	srcb
	.align		8
        /*0010*/ 	.dword	srcc
	.align		8
        /*0018*/ 	.dword	srcd


//--------------------- .text.main                --------------------------
	.section	.text.main,"ax",@progbits
	.align	128
.text.main:
        .type           main,@function
        .size           main,(.L_x_1 - main)
        .other          main,@"STO_CUDA_ENTRY STV_DEFAULT"
main:
[----:B------:R-:W-:Y:S08]  /*0000*/  LDC R1, c[0x0][0x37c] ;  /* 0x0000df00ff017b82 */ /* 0x000ff00000000800 */
[----:B------:R-:W0:Y:S01]  /*0010*/  LDC.64 R4, c[0x4][0x10] ;  /* 0x01000400ff047b82 */ /* 0x000e220000000a00 */
[----:B------:R-:W0:Y:S07]  /*0020*/  LDCU.64 UR4, c[0x0][0x358] ;  /* 0x00006b00ff0477ac */ /* 0x000e2e0008000a00 */
[----:B------:R-:W1:Y:S08]  /*0030*/  LDC.64 R6, c[0x4][0x18] ;  /* 0x01000600ff067b82 */ /* 0x000e700000000a00 */
[----:B------:R-:W2:Y:S01]  /*0040*/  LDC.64 R2, c[0x4][0x8] ;  /* 0x01000200ff027b82 */ /* 0x000ea20000000a00 */
[----:B0-----:R-:W3:Y:S04]  /*0050*/  LDG.E.64 R4, desc[UR4][R4.64] ;  /* 0x0000000404047981 */ /* 0x001ee8000c1e1b00 */
[----:B-1----:R-:W4:Y:S04]  /*0060*/  LDG.E.64 R6, desc[UR4][R6.64] ;  /* 0x0000000406067981 */ /* 0x002f28000c1e1b00 */
[----:B--2---:R-:W2:Y:S01]  /*0070*/  LDG.E.64 R2, desc[UR4][R2.64] ;  /* 0x0000000402027981 */ /* 0x004ea2000c1e1b00 */
[----:B------:R-:W0:Y:S01]  /*0080*/  LDC.64 R8, c[0x4][RZ] ;  /* 0x01000000ff087b82 */ /* 0x000e220000000a00 */
[----:B---3--:R-:W-:-:S04]  /*0090*/  IADD3 R15, P0, PT, RZ, -R4, RZ ;  /* 0x80000004ff0f7210 */ /* 0x008fc80007f1e0ff */
[----:B------:R-:W-:Y:S02]  /*00a0*/  IADD3.X R0, PT, PT, RZ, ~R5, RZ, P0, !PT ;  /* 0x80000005ff007210 */ /* 0x000fe400007fe4ff */
[----:B----4-:R-:W-:-:S04]  /*00b0*/  IADD3 R10, P1, PT, RZ, -R6, RZ ;  /* 0x80000006ff0a7210 */ /* 0x010fc80007f3e0ff */
[----:B------:R-:W-:Y:S01]  /*00c0*/  IADD3.X R11, PT, PT, RZ, ~R7, RZ, P1, !PT ;  /* 0x80000007ff0b7210 */ /* 0x000fe20000ffe4ff */
[-C--:B--2---:R-:W-:Y:S02]  /*00d0*/  IMAD R13, R3, R15.reuse, RZ ;  /* 0x0000000f030d7224 */ /* 0x084fe400078e02ff */
[----:B------:R-:W-:-:S04]  /*00e0*/  IMAD.WIDE.U32 R10, R2, R15, R10 ;  /* 0x0000000f020a7225 */ /* 0x000fc800078e000a */
[----:B------:R-:W-:-:S05]  /*00f0*/  IMAD R13, R2, R0, R13 ;  /* 0x00000000020d7224 */ /* 0x000fca00078e020d */
[----:B------:R-:W-:-:S05]  /*0100*/  IADD3 R11, PT, PT, R11, R13, RZ ;  /* 0x0000000d0b0b7210 */ /* 0x000fca0007ffe0ff */
[----:B0-----:R-:W-:Y:S01]  /*0110*/  STG.E.64 desc[UR4][R8.64], R10 ;  /* 0x0000000a08007986 */ /* 0x001fe2000c101b04 */
[----:B------:R-:W-:Y:S05]  /*0120*/  EXIT ;  /* 0x000000000000794d */ /* 0x000fea0003800000 */
.L_x_0:
[----:B------:R-:W-:-:S00]  /*0130*/  BRA `(.L_x_0) ;  /* 0xfffffffc00fc7947 */ /* 0x000fc0000383ffff */
[----:B------:R-:W-:-:S00]  /*0140*/  NOP ;  /* 0x0000000000007918 */ /* 0x000fc00000000000 */
        /* <DEDUP_REMOVED lines=11> */
.L_x_1:


//--------------------- .nv.shared.reserved.0     --------------------------
	.section	.nv.shared.reserved.0,"aw",@nobits
	.weak		__nv_reservedSMEM_offset_0_alias
	.size		__nv_reservedSMEM_offset_0_alias, 0, 64
	.other		__nv_reservedSMEM_offset_0_alias,@"STO_CUDA_RESERVED_SHARED STV_DEFAULT"
__nv_reservedSMEM_offset_0_alias:
	.zero		0
	.zero		64


//--------------------- .nv.global                --------------------------
	.section	.nv.global,"aw",@nobits
	.align	8
.nv.global:
	.type		srcc,@object
	.size		srcc,(gresult - srcc)
srcc:
	.zero		8
	.type		gresult,@object
	.size		gresult,(srcd - gresult)
gresult:
	.zero		8
	.type		srcd,@object
	.size		srcd,(srcb - srcd)
srcd:
	.zero		8
	.type		srcb,@object
	.size		srcb,(.L_1 - srcb)
srcb:
	.zero		8
.L_1:


//--------------------- .nv.constant0.main        --------------------------
	.section	.nv.constant0.main,"a",@progbits
	.sectionflags	@""
	.align	4
.nv.constant0.main:
	.zero		896


//--------------------- SYMBOLS --------------------------

	.type		.nv.reservedSmem.offset0,@object
	.size		.nv.reservedSmem.offset0,0x4
